	.headerflags	@"EF_CUDA_TEXMODE_UNIFIED EF_CUDA_64BIT_ADDRESS EF_CUDA_ACCELERATORS EF_CUDA_SM90 EF_CUDA_VIRTUAL_SM(EF_CUDA_SM90)"
	.elftype	@"ET_EXEC"


//--------------------- .nv.info                  --------------------------
	.section	.nv.info,"",@"SHT_CUDA_INFO"
	.align	4


	//----- nvinfo : EIATTR_REGCOUNT
	.align		4
        /*0000*/ 	.byte	0x04, 0x2f
        /*0002*/ 	.short	(.L_3 - .L_2)
	.align		4
.L_2:
        /*0004*/ 	.word	index@(triton_poi_fused__native_batch_norm_legit_no_training_add_leaky_relu_30)
        /*0008*/ 	.word	0x00000030


	//----- nvinfo : EIATTR_MIN_STACK_SIZE
	.align		4
.L_3:
        /*000c*/ 	.byte	0x04, 0x12
        /*000e*/ 	.short	(.L_5 - .L_4)
	.align		4
.L_4:
        /*0010*/ 	.word	index@(triton_poi_fused__native_batch_norm_legit_no_training_add_leaky_relu_30)
        /*0014*/ 	.word	0x00000000


	//----- nvinfo : EIATTR_FRAME_SIZE
	.align		4
.L_5:
        /*0018*/ 	.byte	0x04, 0x11
        /*001a*/ 	.short	(.L_7 - .L_6)
	.align		4
.L_6:
        /*001c*/ 	.word	index@(triton_poi_fused__native_batch_norm_legit_no_training_add_leaky_relu_30)
        /*0020*/ 	.word	0x00000000


	//----- nvinfo : EIATTR_MIN_STACK_SIZE
	.align		4
.L_7:
        /*0024*/ 	.byte	0x04, 0x12
        /*0026*/ 	.short	(.L_9 - .L_8)
	.align		4
.L_8:
        /*0028*/ 	.word	index@(triton_poi_fused__native_batch_norm_legit_no_training_add_leaky_relu_30)
        /*002c*/ 	.word	0x00000000
.L_9:


//--------------------- .nv.info.triton_poi_fused__native_batch_norm_legit_no_training_add_leaky_relu_30 --------------------------
	.section	.nv.info.triton_poi_fused__native_batch_norm_legit_no_training_add_leaky_relu_30,"",@"SHT_CUDA_INFO"
	.sectionflags	@""
	.align	4


	//----- nvinfo : EIATTR_CUDA_API_VERSION
	.align		4
        /*0000*/ 	.byte	0x04, 0x37
        /*0002*/ 	.short	(.L_11 - .L_10)
.L_10:
        /*0004*/ 	.word	0x0000007c


	//----- nvinfo : EIATTR_KPARAM_INFO
	.align		4
.L_11:
        /*0008*/ 	.byte	0x04, 0x17
        /*000a*/ 	.short	(.L_13 - .L_12)
.L_12:
        /*000c*/ 	.word	0x00000000
        /*0010*/ 	.short	0x0008
        /*0012*/ 	.short	0x003c
        /*0014*/ 	.byte	0x00, 0xf0, 0x11, 0x00


	//----- nvinfo : EIATTR_KPARAM_INFO
	.align		4
.L_13:
        /*0018*/ 	.byte	0x04, 0x17
        /*001a*/ 	.short	(.L_15 - .L_14)
.L_14:
        /*001c*/ 	.word	0x00000000
        /*0020*/ 	.short	0x0007
        /*0022*/ 	.short	0x0038
        /*0024*/ 	.byte	0x00, 0xf0, 0x11, 0x00


	//----- nvinfo : EIATTR_KPARAM_INFO
	.align		4
.L_15:
        /*0028*/ 	.byte	0x04, 0x17
        /*002a*/ 	.short	(.L_17 - .L_16)
.L_16:
        /*002c*/ 	.word	0x00000000
        /*0030*/ 	.short	0x0006
        /*0032*/ 	.short	0x0030
        /*0034*/ 	.byte	0x00, 0xf4, 0x21, 0x00


	//----- nvinfo : EIATTR_KPARAM_INFO
	.align		4
.L_17:
        /*0038*/ 	.byte	0x04, 0x17
        /*003a*/ 	.short	(.L_19 - .L_18)
.L_18:
        /*003c*/ 	.word	0x00000000
        /*0040*/ 	.short	0x0005
        /*0042*/ 	.short	0x0028
        /*0044*/ 	.byte	0x00, 0xf4, 0x21, 0x00


	//----- nvinfo : EIATTR_KPARAM_INFO
	.align		4
.L_19:
        /*0048*/ 	.byte	0x04, 0x17
        /*004a*/ 	.short	(.L_21 - .L_20)
.L_20:
        /*004c*/ 	.word	0x00000000
        /*0050*/ 	.short	0x0004
        /*0052*/ 	.short	0x0020
        /*0054*/ 	.byte	0x00, 0xf4, 0x21, 0x00


	//----- nvinfo : EIATTR_KPARAM_INFO
	.align		4
.L_21:
        /*0058*/ 	.byte	0x04, 0x17
        /*005a*/ 	.short	(.L_23 - .L_22)
.L_22:
        /*005c*/ 	.word	0x00000000
        /*0060*/ 	.short	0x0003
        /*0062*/ 	.short	0x0018
        /*0064*/ 	.byte	0x00, 0xf4, 0x21, 0x00


	//----- nvinfo : EIATTR_KPARAM_INFO
	.align		4
.L_23:
        /*0068*/ 	.byte	0x04, 0x17
        /*006a*/ 	.short	(.L_25 - .L_24)
.L_24:
        /*006c*/ 	.word	0x00000000
        /*0070*/ 	.short	0x0002
        /*0072*/ 	.short	0x0010
        /*0074*/ 	.byte	0x00, 0xf4, 0x21, 0x00


	//----- nvinfo : EIATTR_KPARAM_INFO
	.align		4
.L_25:
        /*0078*/ 	.byte	0x04, 0x17
        /*007a*/ 	.short	(.L_27 - .L_26)
.L_26:
        /*007c*/ 	.word	0x00000000
        /*0080*/ 	.short	0x0001
        /*0082*/ 	.short	0x0008
        /*0084*/ 	.byte	0x00, 0xf4, 0x21, 0x00


	//----- nvinfo : EIATTR_KPARAM_INFO
	.align		4
.L_27:
        /*0088*/ 	.byte	0x04, 0x17
        /*008a*/ 	.short	(.L_29 - .L_28)
.L_28:
        /*008c*/ 	.word	0x00000000
        /*0090*/ 	.short	0x0000
        /*0092*/ 	.short	0x0000
        /*0094*/ 	.byte	0x00, 0xf4, 0x21, 0x00


	//----- nvinfo : EIATTR_SPARSE_MMA_MASK
	.align		4
.L_29:
        /*0098*/ 	.byte	0x03, 0x50
        /*009a*/ 	.short	0x0000


	//----- nvinfo : EIATTR_MAXREG_COUNT
	.align		4
        /*009c*/ 	.byte	0x03, 0x1b
        /*009e*/ 	.short	0x00ff


	//----- nvinfo : EIATTR_EXIT_INSTR_OFFSETS
	.align		4
        /*00a0*/ 	.byte	0x04, 0x1c
        /*00a2*/ 	.short	(.L_31 - .L_30)


	//   ....[0]....
.L_30:
        /*00a4*/ 	.word	0x00001600


	//   ....[1]....
        /*00a8*/ 	.word	0x00001650


	//----- nvinfo : EIATTR_REQNTID
	.align		4
.L_31:
        /*00ac*/ 	.byte	0x04, 0x10
        /*00ae*/ 	.short	(.L_33 - .L_32)
.L_32:
        /*00b0*/ 	.word	0x00000100
        /*00b4*/ 	.word	0x00000001
        /*00b8*/ 	.word	0x00000001


	//----- nvinfo : EIATTR_CBANK_PARAM_SIZE
	.align		4
.L_33:
        /*00bc*/ 	.byte	0x03, 0x19
        /*00be*/ 	.short	0x0040


	//----- nvinfo : EIATTR_PARAM_CBANK
	.align		4
        /*00c0*/ 	.byte	0x04, 0x0a
        /*00c2*/ 	.short	(.L_35 - .L_34)
	.align		4
.L_34:
        /*00c4*/ 	.word	index@(.nv.constant0.triton_poi_fused__native_batch_norm_legit_no_training_add_leaky_relu_30)
        /*00c8*/ 	.short	0x0210
        /*00ca*/ 	.short	0x0040


	//----- nvinfo : EIATTR_SW_WAR
	.align		4
.L_35:
        /*00cc*/ 	.byte	0x04, 0x36
        /*00ce*/ 	.short	(.L_37 - .L_36)
.L_36:
        /*00d0*/ 	.word	0x00000008
.L_37:


//--------------------- .nv.callgraph             --------------------------
	.section	.nv.callgraph,"",@"SHT_CUDA_CALLGRAPH"
	.align	4
	.sectionentsize	8
	.align		4
        /*0000*/ 	.word	0x00000000
	.align		4
        /*0004*/ 	.word	0xffffffff
	.align		4
        /*0008*/ 	.word	0x00000000
	.align		4
        /*000c*/ 	.word	0xfffffffe
	.align		4
        /*0010*/ 	.word	0x00000000
	.align		4
        /*0014*/ 	.word	0xfffffffd
	.align		4
        /*0018*/ 	.word	0x00000000
	.align		4
        /*001c*/ 	.word	0xfffffffc


//--------------------- .nv.constant4             --------------------------
	.section	.nv.constant4,"a",@progbits
	.align	8
	.align		8
.nv.constant4:
        /*0000*/ 	.dword	_$_str
	.align		8
        /*0008*/ 	.dword	_$_str_$_2


//--------------------- .text.triton_poi_fused__native_batch_norm_legit_no_training_add_leaky_relu_30 --------------------------
	.section	.text.triton_poi_fused__native_batch_norm_legit_no_training_add_leaky_relu_30,"ax",@progbits
	.sectionflags	@"SHF_BARRIERS=1"
	.align	128
        .global         triton_poi_fused__native_batch_norm_legit_no_training_add_leaky_relu_30
        .type           triton_poi_fused__native_batch_norm_legit_no_training_add_leaky_relu_30,@function
        .size           triton_poi_fused__native_batch_norm_legit_no_training_add_leaky_relu_30,(.L_x_1 - triton_poi_fused__native_batch_norm_legit_no_training_add_leaky_relu_30)
        .other          triton_poi_fused__native_batch_norm_legit_no_training_add_leaky_relu_30,@"STO_CUDA_ENTRY STV_DEFAULT"
triton_poi_fused__native_batch_norm_legit_no_training_add_leaky_relu_30:
.text.triton_poi_fused__native_batch_norm_legit_no_training_add_leaky_relu_30:
[----:B------:R-:W0:Y:S01]  /*0000*/  LDC R1, c[0x0][0x28] ;  /* 0x00000a00ff017b82 */ /* 0x000e220000000800 */
[----:B------:R-:W1:Y:S07]  /*0010*/  S2R R3, SR_TID.X ;  /* 0x0000000000037919 */ /* 0x000e6e0000002100 */
[----:B------:R-:W2:Y:S01]  /*0020*/  LDC.64 R6, c[0x0][0x210] ;  /* 0x00008400ff067b82 */ /* 0x000ea20000000a00 */
[----:B------:R-:W-:Y:S02]  /*0030*/  CS2R R28, SRZ ;  /* 0x00000000001c7805 */ /* 0x000fe4000001ff00 */
[----:B------:R-:W-:Y:S01]  /*0040*/  CS2R R30, SRZ ;  /* 0x00000000001e7805 */ /* 0x000fe2000001ff00 */
[----:B------:R-:W3:Y:S01]  /*0050*/  S2R R0, SR_CTAID.Y ;  /* 0x0000000000007919 */ /* 0x000ee20000002600 */
[----:B------:R-:W-:Y:S01]  /*0060*/  ULDC.64 UR6, c[0x0][0x208] ;  /* 0x0000820000067ab9 */ /* 0x000fe20000000a00 */
[----:B------:R-:W-:Y:S01]  /*0070*/  CS2R R16, SRZ ;  /* 0x0000000000107805 */ /* 0x000fe2000001ff00 */
[----:B------:R-:W4:Y:S01]  /*0080*/  S2R R2, SR_CTAID.X ;  /* 0x0000000000027919 */ /* 0x000f220000002500 */
[----:B------:R-:W-:Y:S01]  /*0090*/  CS2R R18, SRZ ;  /* 0x0000000000127805 */ /* 0x000fe2000001ff00 */
[----:B------:R-:W5:Y:S01]  /*00a0*/  S2UR UR5, SR_CgaCtaId ;  /* 0x00000000000579c3 */ /* 0x000f620000008800 */
[----:B------:R-:W-:-:S07]  /*00b0*/  UMOV UR4, 0x400 ;  /* 0x0000040000047882 */ /* 0x000fce0000000000 */
[----:B------:R-:W5:Y:S01]  /*00c0*/  LDC.64 R32, c[0x0][0x220] ;  /* 0x00008800ff207b82 */ /* 0x000f620000000a00 */
[----:B-1----:R-:W-:Y:S02]  /*00d0*/  SHF.L.U32 R5, R3, 0x2, RZ ;  /* 0x0000000203057819 */ /* 0x002fe400000006ff */
[----:B------:R-:W-:Y:S02]  /*00e0*/  SHF.R.U32.HI R15, RZ, 0x6, R3 ;  /* 0x00000006ff0f7819 */ /* 0x000fe40000011603 */
[----:B------:R-:W-:Y:S01]  /*00f0*/  LOP3.LUT R9, R5, 0xfc, RZ, 0xc0, !PT ;  /* 0x000000fc05097812 */ /* 0x000fe200078ec0ff */
[----:B---3--:R-:W-:Y:S01]  /*0100*/  IMAD.SHL.U32 R0, R0, 0x10, RZ ;  /* 0x0000001000007824 */ /* 0x008fe200078e00ff */
[----:B------:R-:W-:Y:S02]  /*0110*/  SGXT.U32 R15, R15, 0x2 ;  /* 0x000000020f0f781a */ /* 0x000fe40000000000 */
[----:B----4-:R-:W-:Y:S02]  /*0120*/  PRMT R20, R9, 0x6540, R2 ;  /* 0x0000654009147816 */ /* 0x010fe40000000002 */
[----:B------:R-:W-:-:S02]  /*0130*/  LOP3.LUT R23, R0, R15, RZ, 0xfc, !PT ;  /* 0x0000000f00177212 */ /* 0x000fc400078efcff */
[----:B------:R-:W-:Y:S02]  /*0140*/  ISETP.GE.AND P0, PT, R20, 0x400, PT ;  /* 0x000004001400780c */ /* 0x000fe40003f06270 */
[----:B------:R-:W-:Y:S02]  /*0150*/  LOP3.LUT R22, R0, 0x4, R15, 0xfe, !PT ;  /* 0x0000000400167812 */ /* 0x000fe400078efe0f */
[C---:B------:R-:W-:Y:S02]  /*0160*/  ISETP.LT.AND P1, PT, R23.reuse, 0x10, !P0 ;  /* 0x000000101700780c */ /* 0x040fe40004721270 */
[----:B------:R-:W-:Y:S02]  /*0170*/  LEA R23, R23, R20, 0xa ;  /* 0x0000001417177211 */ /* 0x000fe400078e50ff */
[----:B------:R-:W-:-:S03]  /*0180*/  ISETP.LT.AND P2, PT, R22, 0x10, !P0 ;  /* 0x000000101600780c */ /* 0x000fc60004741270 */
[----:B--2---:R-:W-:-:S06]  /*0190*/  IMAD.WIDE R10, R23, 0x4, R6 ;  /* 0x00000004170a7825 */ /* 0x004fcc00078e0206 */
[----:B------:R1:W2:Y:S01]  /*01a0*/  @P1 LDG.E.EL.128 R28, desc[UR6][R10.64] ;  /* 0x000000060a1c1981 */ /* 0x0002a2000c2e1d00 */
[----:B------:R-:W-:Y:S01]  /*01b0*/  IMAD R22, R22, 0x400, R20 ;  /* 0x0000040016167824 */ /* 0x000fe200078e0214 */
[----:B------:R-:W-:-:S03]  /*01c0*/  LOP3.LUT R21, R0, 0x8, R15, 0xfe, !PT ;  /* 0x0000000800157812 */ /* 0x000fc600078efe0f */
[----:B------:R-:W-:Y:S01]  /*01d0*/  IMAD.WIDE R12, R22, 0x4, R6 ;  /* 0x00000004160c7825 */ /* 0x000fe200078e0206 */
[----:B------:R-:W-:-:S04]  /*01e0*/  ISETP.LT.AND P3, PT, R21, 0x10, !P0 ;  /* 0x000000101500780c */ /* 0x000fc80004761270 */
[----:B------:R3:W4:Y:S01]  /*01f0*/  @P2 LDG.E.EL.128 R16, desc[UR6][R12.64] ;  /* 0x000000060c102981 */ /* 0x000722000c2e1d00 */
[----:B------:R-:W-:Y:S02]  /*0200*/  LEA R21, R21, R20, 0xa ;  /* 0x0000001415157211 */ /* 0x000fe400078e50ff */
[----:B------:R-:W-:Y:S02]  /*0210*/  CS2R R8, SRZ ;  /* 0x0000000000087805 */ /* 0x000fe4000001ff00 */
[----:B-1----:R-:W-:Y:S02]  /*0220*/  CS2R R10, SRZ ;  /* 0x00000000000a7805 */ /* 0x002fe4000001ff00 */
[----:B------:R-:W-:Y:S01]  /*0230*/  LOP3.LUT R15, R0, 0xc, R15, 0xfe, !PT ;  /* 0x0000000c000f7812 */ /* 0x000fe200078efe0f */
[----:B------:R-:W-:-:S03]  /*0240*/  IMAD.WIDE R24, R21, 0x4, R6 ;  /* 0x0000000415187825 */ /* 0x000fc600078e0206 */
[C---:B------:R-:W-:Y:S02]  /*0250*/  ISETP.LT.AND P0, PT, R15.reuse, 0x10, !P0 ;  /* 0x000000100f00780c */ /* 0x040fe40004701270 */
[----:B------:R1:W4:Y:S01]  /*0260*/  @P3 LDG.E.EL.128 R8, desc[UR6][R24.64] ;  /* 0x0000000618083981 */ /* 0x000322000c2e1d00 */
[----:B------:R-:W-:Y:S01]  /*0270*/  IMAD R20, R15, 0x400, R20 ;  /* 0x000004000f147824 */ /* 0x000fe200078e0214 */
[----:B---3--:R-:W-:Y:S02]  /*0280*/  CS2R R12, SRZ ;  /* 0x00000000000c7805 */ /* 0x008fe4000001ff00 */
[----:B------:R-:W-:Y:S01]  /*0290*/  CS2R R14, SRZ ;  /* 0x00000000000e7805 */ /* 0x000fe2000001ff00 */
[----:B------:R-:W-:-:S06]  /*02a0*/  IMAD.WIDE R6, R20, 0x4, R6 ;  /* 0x0000000414067825 */ /* 0x000fcc00078e0206 */
[----:B------:R3:W4:Y:S01]  /*02b0*/  @P0 LDG.E.EL.128 R12, desc[UR6][R6.64] ;  /* 0x00000006060c0981 */ /* 0x000722000c2e1d00 */
[----:B------:R-:W-:Y:S01]  /*02c0*/  SHF.R.U32.HI R4, RZ, 0x8, R5 ;  /* 0x00000008ff047819 */ /* 0x000fe20000011605 */
[----:B-----5:R-:W-:Y:S01]  /*02d0*/  UPRMT UR4, UR5, 0x654, UR4 ;  /* 0x0000065405047896 */ /* 0x020fe20008000004 */
[----:B------:R-:W-:Y:S02]  /*02e0*/  LOP3.LUT R40, R5, 0x3fc, RZ, 0xc0, !PT ;  /* 0x000003fc05287812 */ /* 0x000fe400078ec0ff */
[----:B------:R-:W-:Y:S02]  /*02f0*/  CS2R R38, SRZ ;  /* 0x0000000000267805 */ /* 0x000fe4000001ff00 */
[----:B------:R-:W-:-:S04]  /*0300*/  SGXT.U32 R4, R4, 0x2 ;  /* 0x000000020404781a */ /* 0x000fc80000000000 */
[----:B-1----:R-:W-:Y:S02]  /*0310*/  LOP3.LUT R24, R4, 0x3fc, R5, 0xf8, !PT ;  /* 0x000003fc04187812 */ /* 0x002fe400078ef805 */
[----:B------:R-:W-:Y:S02]  /*0320*/  LEA R25, R4, UR4, 0x2 ;  /* 0x0000000404197c11 */ /* 0x000fe4000f8e10ff */
[----:B------:R-:W-:Y:S02]  /*0330*/  LEA R41, R24, UR4, 0x2 ;  /* 0x0000000418297c11 */ /* 0x000fe4000f8e10ff */
[----:B------:R-:W-:Y:S02]  /*0340*/  LEA R40, R40, R25, 0x2 ;  /* 0x0000001928287211 */ /* 0x000fe400078e10ff */
[----:B------:R-:W-:-:S04]  /*0350*/  LOP3.LUT R4, R3, 0xff, RZ, 0xc0, !PT ;  /* 0x000000ff03047812 */ /* 0x000fc800078ec0ff */
[----:B------:R-:W-:Y:S01]  /*0360*/  LEA R4, R4, UR4, 0x2 ;  /* 0x0000000404047c11 */ /* 0x000fe2000f8e10ff */
[----:B--2---:R-:W-:Y:S04]  /*0370*/  STS [R41], R28 ;  /* 0x0000001c29007388 */ /* 0x004fe80000000800 */
[----:B------:R-:W-:Y:S04]  /*0380*/  STS [R40+0x4], R29 ;  /* 0x0000041d28007388 */ /* 0x000fe80000000800 */
[----:B------:R-:W-:Y:S04]  /*0390*/  STS [R40+0x8], R30 ;  /* 0x0000081e28007388 */ /* 0x000fe80000000800 */
[----:B------:R1:W-:Y:S01]  /*03a0*/  STS [R40+0xc], R31 ;  /* 0x00000c1f28007388 */ /* 0x0003e20000000800 */
[----:B------:R-:W-:Y:S01]  /*03b0*/  BAR.SYNC.DEFER_BLOCKING 0x0 ;  /* 0x0000000000007b1d */ /* 0x000fe20000010000 */
[----:B-1----:R-:W-:-:S04]  /*03c0*/  PRMT R31, R3, 0x6540, R2 ;  /* 0x00006540031f7816 */ /* 0x002fc80000000002 */
[C---:B------:R-:W-:Y:S01]  /*03d0*/  ISETP.GE.AND P4, PT, R31.reuse, 0x400, PT ;  /* 0x000004001f00780c */ /* 0x040fe20003f86270 */
[C---:B0-----:R-:W-:Y:S01]  /*03e0*/  IMAD.WIDE R32, R31.reuse, 0x4, R32 ;  /* 0x000000041f207825 */ /* 0x041fe200078e0220 */
[----:B------:R-:W0:Y:S04]  /*03f0*/  LDS R25, [R4] ;  /* 0x0000000004197984 */ /* 0x000e280000000800 */
[----:B---3--:R-:W-:Y:S04]  /*0400*/  LDS R6, [R4+0x404] ;  /* 0x0004040004067984 */ /* 0x008fe80000000800 */
[----:B------:R-:W-:Y:S04]  /*0410*/  LDS R7, [R4+0x808] ;  /* 0x0008080004077984 */ /* 0x000fe80000000800 */
[----:B------:R-:W-:Y:S01]  /*0420*/  LDS R24, [R4+0xc0c] ;  /* 0x000c0c0004187984 */ /* 0x000fe20000000800 */
[----:B------:R-:W-:Y:S06]  /*0430*/  BAR.SYNC.DEFER_BLOCKING 0x0 ;  /* 0x0000000000007b1d */ /* 0x000fec0000010000 */
[----:B----4-:R-:W-:Y:S04]  /*0440*/  STS [R41], R16 ;  /* 0x0000001029007388 */ /* 0x010fe80000000800 */
[----:B------:R1:W-:Y:S04]  /*0450*/  STS [R40+0x4], R17 ;  /* 0x0000041128007388 */ /* 0x0003e80000000800 */
[----:B------:R-:W-:Y:S04]  /*0460*/  STS [R40+0x8], R18 ;  /* 0x0000081228007388 */ /* 0x000fe80000000800 */
[----:B------:R2:W-:Y:S01]  /*0470*/  STS [R40+0xc], R19 ;  /* 0x00000c1328007388 */ /* 0x0005e20000000800 */
[----:B-1----:R-:W1:Y:S08]  /*0480*/  LDC.64 R16, c[0x0][0x230] ;  /* 0x00008c00ff107b82 */ /* 0x002e700000000a00 */
[----:B------:R-:W-:Y:S08]  /*0490*/  BAR.SYNC.DEFER_BLOCKING 0x0 ;  /* 0x0000000000007b1d */ /* 0x000ff00000010000 */
[----:B--2---:R-:W2:Y:S01]  /*04a0*/  LDC.64 R18, c[0x0][0x228] ;  /* 0x00008a00ff127b82 */ /* 0x004ea20000000a00 */
[----:B------:R-:W-:Y:S04]  /*04b0*/  LDS R29, [R4] ;  /* 0x00000000041d7984 */ /* 0x000fe80000000800 */
[----:B------:R-:W3:Y:S04]  /*04c0*/  LDS R27, [R4+0x404] ;  /* 0x00040400041b7984 */ /* 0x000ee80000000800 */
[----:B------:R-:W-:Y:S04]  /*04d0*/  LDS R28, [R4+0x808] ;  /* 0x00080800041c7984 */ /* 0x000fe80000000800 */
[----:B------:R-:W-:Y:S01]  /*04e0*/  LDS R26, [R4+0xc0c] ;  /* 0x000c0c00041a7984 */ /* 0x000fe20000000800 */
[----:B------:R-:W-:Y:S06]  /*04f0*/  BAR.SYNC.DEFER_BLOCKING 0x0 ;  /* 0x0000000000007b1d */ /* 0x000fec0000010000 */
[----:B------:R-:W-:Y:S04]  /*0500*/  STS [R41], R8 ;  /* 0x0000000829007388 */ /* 0x000fe80000000800 */
[----:B------:R4:W-:Y:S04]  /*0510*/  STS [R40+0x4], R9 ;  /* 0x0000040928007388 */ /* 0x0009e80000000800 */
[----:B------:R-:W-:Y:S04]  /*0520*/  STS [R40+0x8], R10 ;  /* 0x0000080a28007388 */ /* 0x000fe80000000800 */
[----:B------:R5:W-:Y:S01]  /*0530*/  STS [R40+0xc], R11 ;  /* 0x00000c0b28007388 */ /* 0x000be20000000800 */
[----:B----4-:R-:W5:Y:S08]  /*0540*/  LDC.64 R8, c[0x0][0x218] ;  /* 0x00008600ff087b82 */ /* 0x010f700000000a00 */
[----:B------:R-:W-:Y:S06]  /*0550*/  BAR.SYNC.DEFER_BLOCKING 0x0 ;  /* 0x0000000000007b1d */ /* 0x000fec0000010000 */
[----:B------:R-:W-:Y:S04]  /*0560*/  LDS R34, [R4] ;  /* 0x0000000004227984 */ /* 0x000fe80000000800 */
[----:B------:R-:W-:Y:S04]  /*0570*/  LDS R35, [R4+0x404] ;  /* 0x0004040004237984 */ /* 0x000fe80000000800 */
[----:B------:R-:W-:Y:S04]  /*0580*/  LDS R36, [R4+0x808] ;  /* 0x0008080004247984 */ /* 0x000fe80000000800 */
[----:B------:R-:W4:Y:S01]  /*0590*/  LDS R37, [R4+0xc0c] ;  /* 0x000c0c0004257984 */ /* 0x000f220000000800 */
[----:B------:R-:W-:Y:S06]  /*05a0*/  BAR.SYNC.DEFER_BLOCKING 0x0 ;  /* 0x0000000000007b1d */ /* 0x000fec0000010000 */
[----:B------:R-:W-:Y:S04]  /*05b0*/  STS [R41], R12 ;  /* 0x0000000c29007388 */ /* 0x000fe80000000800 */
[----:B------:R-:W-:Y:S04]  /*05c0*/  STS [R40+0x4], R13 ;  /* 0x0000040d28007388 */ /* 0x000fe80000000800 */
[----:B------:R-:W-:Y:S04]  /*05d0*/  STS [R40+0x8], R14 ;  /* 0x0000080e28007388 */ /* 0x000fe80000000800 */
[----:B------:R0:W-:Y:S01]  /*05e0*/  STS [R40+0xc], R15 ;  /* 0x00000c0f28007388 */ /* 0x0001e20000000800 */
[----:B------:R-:W-:Y:S06]  /*05f0*/  BAR.SYNC.DEFER_BLOCKING 0x0 ;  /* 0x0000000000007b1d */ /* 0x000fec0000010000 */
[----:B------:R-:W3:Y:S01]  /*0600*/  @!P4 LDG.E.EL R38, desc[UR6][R32.64] ;  /* 0x000000062026c981 */ /* 0x000ee2000c2e1900 */
[----:B-----5:R-:W-:Y:S01]  /*0610*/  IMAD.WIDE R10, R31, 0x4, R8 ;  /* 0x000000041f0a7825 */ /* 0x020fe200078e0208 */
[----:B0-----:R-:W-:-:S04]  /*0620*/  CS2R R40, SRZ ;  /* 0x0000000000287805 */ /* 0x001fc8000001ff00 */
[----:B------:R0:W5:Y:S01]  /*0630*/  @!P4 LDG.E.EL R39, desc[UR6][R10.64] ;  /* 0x000000060a27c981 */ /* 0x000162000c2e1900 */
[----:B--2---:R-:W-:-:S04]  /*0640*/  IMAD.WIDE R18, R31, 0x4, R18 ;  /* 0x000000041f127825 */ /* 0x004fc800078e0212 */
[----:B-1----:R-:W-:Y:S01]  /*0650*/  IMAD.WIDE R16, R31, 0x4, R16 ;  /* 0x000000041f107825 */ /* 0x002fe200078e0210 */
[----:B------:R-:W2:Y:S01]  /*0660*/  @!P4 LDG.E.EL R40, desc[UR6][R18.64] ;  /* 0x000000061228c981 */ /* 0x000ea2000c2e1900 */
[----:B------:R-:W1:Y:S03]  /*0670*/  LDC.64 R30, c[0x0][0x238] ;  /* 0x00008e00ff1e7b82 */ /* 0x000e660000000a00 */
[----:B------:R1:W2:Y:S01]  /*0680*/  @!P4 LDG.E.EL R41, desc[UR6][R16.64] ;  /* 0x000000061029c981 */ /* 0x0002a2000c2e1900 */
[----:B------:R-:W-:Y:S02]  /*0690*/  CS2R R8, SRZ ;  /* 0x0000000000087805 */ /* 0x000fe4000001ff00 */
[----:B0-----:R-:W-:Y:S01]  /*06a0*/  CS2R R10, SRZ ;  /* 0x00000000000a7805 */ /* 0x001fe2000001ff00 */
[----:B-1----:R-:W-:-:S05]  /*06b0*/  IMAD.WIDE R44, R23, 0x4, R30 ;  /* 0x00000004172c7825 */ /* 0x002fca00078e021e */
[----:B------:R-:W2:Y:S01]  /*06c0*/  @P1 LDG.E.EL.128 R8, desc[UR6][R44.64] ;  /* 0x000000062c081981 */ /* 0x000ea2000c2e1d00 */
[--C-:B------:R-:W-:Y:S01]  /*06d0*/  IMAD.WIDE R32, R22, 0x4, R30.reuse ;  /* 0x0000000416207825 */ /* 0x100fe200078e021e */
[----:B------:R-:W-:Y:S02]  /*06e0*/  CS2R R22, SRZ ;  /* 0x0000000000167805 */ /* 0x000fe4000001ff00 */
[----:B------:R-:W-:Y:S02]  /*06f0*/  CS2R R12, SRZ ;  /* 0x00000000000c7805 */ /* 0x000fe4000001ff00 */
[----:B------:R-:W-:Y:S01]  /*0700*/  CS2R R14, SRZ ;  /* 0x00000000000e7805 */ /* 0x000fe2000001ff00 */
[--C-:B------:R-:W-:Y:S01]  /*0710*/  IMAD.WIDE R42, R21, 0x4, R30.reuse ;  /* 0x00000004152a7825 */ /* 0x100fe200078e021e */
[----:B------:R-:W-:Y:S02]  /*0720*/  CS2R R16, SRZ ;  /* 0x0000000000107805 */ /* 0x000fe4000001ff00 */
[----:B------:R-:W-:Y:S01]  /*0730*/  CS2R R18, SRZ ;  /* 0x0000000000127805 */ /* 0x000fe2000001ff00 */
[----:B------:R-:W-:Y:S01]  /*0740*/  IMAD.WIDE R30, R20, 0x4, R30 ;  /* 0x00000004141e7825 */ /* 0x000fe200078e021e */
[----:B------:R-:W-:Y:S01]  /*0750*/  CS2R R20, SRZ ;  /* 0x0000000000147805 */ /* 0x000fe2000001ff00 */
[----:B------:R0:W2:Y:S04]  /*0760*/  @P2 LDG.E.EL.128 R12, desc[UR6][R32.64] ;  /* 0x00000006200c2981 */ /* 0x0000a8000c2e1d00 */
[----:B------:R1:W2:Y:S04]  /*0770*/  @P3 LDG.E.EL.128 R16, desc[UR6][R42.64] ;  /* 0x000000062a103981 */ /* 0x0002a8000c2e1d00 */
[----:B------:R3:W2:Y:S01]  /*0780*/  @P0 LDG.E.EL.128 R20, desc[UR6][R30.64] ;  /* 0x000000061e140981 */ /* 0x0006a2000c2e1d00 */
[----:B------:R-:W-:Y:S01]  /*0790*/  LOP3.LUT R0, R0, 0xc, R5, 0xf8, !PT ;  /* 0x0000000c00007812 */ /* 0x000fe200078ef805 */
[----:B0-----:R-:W-:-:S02]  /*07a0*/  HFMA2.MMA R32, -RZ, RZ, 1.625, 0 ;  /* 0x3e800000ff207435 */ /* 0x001fc400000001ff */
[----:B------:R-:W-:Y:S04]  /*07b0*/  LDS R44, [R4+0xc0c] ;  /* 0x000c0c00042c7984 */ /* 0x000fe80000000800 */
[----:B-1----:R-:W0:Y:S01]  /*07c0*/  LDS R42, [R4+0x404] ;  /* 0x00040400042a7984 */ /* 0x002e220000000800 */
[----:B---3--:R-:W-:-:S04]  /*07d0*/  FADD R38, R38, 9.9999997473787516356e-06 ;  /* 0x3727c5ac26267421 */ /* 0x008fc80000000000 */
[----:B------:R1:W3:Y:S01]  /*07e0*/  MUFU.SQRT R45, R38 ;  /* 0x00000026002d7308 */ /* 0x0002e20000002000 */
[--C-:B-----5:R-:W-:Y:S01]  /*07f0*/  FADD R25, R25, -R39.reuse ;  /* 0x8000002719197221 */ /* 0x120fe20000000000 */
[--C-:B------:R-:W-:Y:S01]  /*0800*/  FADD R27, R27, -R39.reuse ;  /* 0x800000271b1b7221 */ /* 0x100fe20000000000 */
[--C-:B------:R-:W-:Y:S01]  /*0810*/  FADD R31, R6, -R39.reuse ;  /* 0x80000027061f7221 */ /* 0x100fe20000000000 */
[--C-:B------:R-:W-:Y:S01]  /*0820*/  FADD R7, R7, -R39.reuse ;  /* 0x8000002707077221 */ /* 0x100fe20000000000 */
[--C-:B------:R-:W-:Y:S01]  /*0830*/  FADD R33, R24, -R39.reuse ;  /* 0x8000002718217221 */ /* 0x100fe20000000000 */
[--C-:B----4-:R-:W-:Y:S01]  /*0840*/  FADD R6, R37, -R39.reuse ;  /* 0x8000002725067221 */ /* 0x110fe20000000000 */
[--C-:B------:R-:W-:Y:S01]  /*0850*/  FADD R29, R29, -R39.reuse ;  /* 0x800000271d1d7221 */ /* 0x100fe20000000000 */
[----:B-1----:R-:W1:Y:S01]  /*0860*/  LDS R38, [R4+0x808] ;  /* 0x0008080004267984 */ /* 0x002e620000000800 */
[--C-:B------:R-:W-:Y:S01]  /*0870*/  FADD R43, R28, -R39.reuse ;  /* 0x800000271c2b7221 */ /* 0x100fe20000000000 */
[--C-:B------:R-:W-:Y:S01]  /*0880*/  FADD R34, R34, -R39.reuse ;  /* 0x8000002722227221 */ /* 0x100fe20000000000 */
[--C-:B------:R-:W-:Y:S01]  /*0890*/  FADD R35, R35, -R39.reuse ;  /* 0x8000002723237221 */ /* 0x100fe20000000000 */
[----:B0-----:R-:W-:Y:S01]  /*08a0*/  FADD R42, R42, -R39 ;  /* 0x800000272a2a7221 */ /* 0x001fe20000000000 */
[----:B---3--:R-:W-:-:S02]  /*08b0*/  FSETP.GT.AND P0, PT, R45, 8.50705917302346158658e+37, PT ;  /* 0x7e8000002d00780b */ /* 0x008fc40003f04000 */
[----:B------:R-:W-:Y:S02]  /*08c0*/  FSETP.GEU.AND P1, PT, R45, 1.175494350822287508e-38, PT ;  /* 0x008000002d00780b */ /* 0x000fe40003f2e000 */
[----:B------:R-:W-:-:S09]  /*08d0*/  FSEL R32, R32, 1, P0 ;  /* 0x3f80000020207808 */ /* 0x000fd20000000000 */
[----:B------:R-:W-:Y:S02]  /*08e0*/  @P0 FMUL R45, R45, 0.25 ;  /* 0x3e8000002d2d0820 */ /* 0x000fe40000400000 */
[----:B------:R-:W-:Y:S02]  /*08f0*/  @!P1 FMUL R32, R32, 16777216 ;  /* 0x4b80000020209820 */ /* 0x000fe40000400000 */
[----:B------:R-:W-:-:S06]  /*0900*/  @!P1 FMUL R45, R45, 16777216 ;  /* 0x4b8000002d2d9820 */ /* 0x000fcc0000400000 */
[----:B------:R-:W0:Y:S01]  /*0910*/  MUFU.RCP R45, R45 ;  /* 0x0000002d002d7308 */ /* 0x000e220000001000 */
[--C-:B-1----:R-:W-:Y:S01]  /*0920*/  FADD R38, R38, -R39.reuse ;  /* 0x8000002726267221 */ /* 0x102fe20000000000 */
[----:B0-----:R-:W-:Y:S01]  /*0930*/  FMUL R30, R45, R32 ;  /* 0x000000202d1e7220 */ /* 0x001fe20000400000 */
[----:B------:R-:W-:Y:S01]  /*0940*/  FADD R45, R26, -R39 ;  /* 0x800000271a2d7221 */ /* 0x000fe20000000000 */
[----:B------:R0:W1:Y:S02]  /*0950*/  LDS R32, [R4] ;  /* 0x0000000004207984 */ /* 0x0000640000000800 */
[C---:B------:R-:W-:Y:S01]  /*0960*/  FMUL R25, R30.reuse, R25 ;  /* 0x000000191e197220 */ /* 0x040fe20000400000 */
[C---:B------:R-:W-:Y:S01]  /*0970*/  FMUL R33, R30.reuse, R33 ;  /* 0x000000211e217220 */ /* 0x040fe20000400000 */
[C---:B------:R-:W-:Y:S01]  /*0980*/  FMUL R7, R30.reuse, R7 ;  /* 0x000000071e077220 */ /* 0x040fe20000400000 */
[C---:B------:R-:W-:Y:S01]  /*0990*/  FMUL R31, R30.reuse, R31 ;  /* 0x0000001f1e1f7220 */ /* 0x040fe20000400000 */
[----:B------:R-:W-:Y:S01]  /*09a0*/  FMUL R24, R30, R35 ;  /* 0x000000231e187220 */ /* 0x000fe20000400000 */
[-C--:B--2---:R-:W-:Y:S01]  /*09b0*/  FFMA R33, R33, R40.reuse, R41 ;  /* 0x0000002821217223 */ /* 0x084fe20000000029 */
[----:B0-----:R-:W-:Y:S01]  /*09c0*/  FADD R4, R36, -R39 ;  /* 0x8000002724047221 */ /* 0x001fe20000000000 */
[C---:B------:R-:W-:Y:S01]  /*09d0*/  FMUL R36, R30.reuse, R27 ;  /* 0x0000001b1e247220 */ /* 0x040fe20000400000 */
[-CC-:B------:R-:W-:Y:S01]  /*09e0*/  FFMA R27, R25, R40.reuse, R41.reuse ;  /* 0x00000028191b7223 */ /* 0x180fe20000000029 */
[-CC-:B------:R-:W-:Y:S01]  /*09f0*/  FFMA R25, R31, R40.reuse, R41.reuse ;  /* 0x000000281f197223 */ /* 0x180fe20000000029 */
[----:B------:R-:W-:Y:S01]  /*0a00*/  FFMA R7, R7, R40, R41 ;  /* 0x0000002807077223 */ /* 0x000fe20000000029 */
[----:B------:R-:W-:Y:S01]  /*0a10*/  SHF.R.U32.HI R31, RZ, 0x8, R5 ;  /* 0x00000008ff1f7819 */ /* 0x000fe20000011605 */
[C---:B------:R-:W-:Y:S01]  /*0a20*/  FMUL R6, R30.reuse, R6 ;  /* 0x000000061e067220 */ /* 0x040fe20000400000 */
[----:B------:R-:W-:Y:S01]  /*0a30*/  FSETP.GT.AND P0, PT, R27, RZ, PT ;  /* 0x000000ff1b00720b */ /* 0x000fe20003f04000 */
[C---:B------:R-:W-:Y:S01]  /*0a40*/  FMUL R4, R30.reuse, R4 ;  /* 0x000000041e047220 */ /* 0x040fe20000400000 */
[----:B------:R-:W-:Y:S01]  /*0a50*/  FSETP.GT.AND P1, PT, R25, RZ, PT ;  /* 0x000000ff1900720b */ /* 0x000fe20003f24000 */
[C---:B------:R-:W-:Y:S01]  /*0a60*/  FMUL R34, R30.reuse, R34 ;  /* 0x000000221e227220 */ /* 0x040fe20000400000 */
[----:B------:R-:W-:Y:S01]  /*0a70*/  FSETP.GT.AND P2, PT, R7, RZ, PT ;  /* 0x000000ff0700720b */ /* 0x000fe20003f44000 */
[C---:B------:R-:W-:Y:S01]  /*0a80*/  FMUL R26, R30.reuse, R45 ;  /* 0x0000002d1e1a7220 */ /* 0x040fe20000400000 */
[C---:B------:R-:W-:Y:S01]  /*0a90*/  FMUL R28, R30.reuse, R43 ;  /* 0x0000002b1e1c7220 */ /* 0x040fe20000400000 */
[C---:B------:R-:W-:Y:S01]  /*0aa0*/  FMUL R42, R30.reuse, R42 ;  /* 0x0000002a1e2a7220 */ /* 0x040fe20000400000 */
[----:B------:R-:W-:Y:S01]  /*0ab0*/  FMUL R38, R30, R38 ;  /* 0x000000261e267220 */ /* 0x000fe20000400000 */
[----:B------:R-:W-:Y:S01]  /*0ac0*/  SGXT.U32 R31, R31, 0x2 ;  /* 0x000000021f1f781a */ /* 0x000fe20000000000 */
[-CC-:B------:R-:W-:Y:S01]  /*0ad0*/  FFMA R36, R36, R40.reuse, R41.reuse ;  /* 0x0000002824247223 */ /* 0x180fe20000000029 */
[-CC-:B------:R-:W-:Y:S01]  /*0ae0*/  FFMA R28, R28, R40.reuse, R41.reuse ;  /* 0x000000281c1c7223 */ /* 0x180fe20000000029 */
[-CC-:B------:R-:W-:Y:S01]  /*0af0*/  FFMA R26, R26, R40.reuse, R41.reuse ;  /* 0x000000281a1a7223 */ /* 0x180fe20000000029 */
[----:B------:R-:W-:Y:S01]  /*0b00*/  @!P0 FMUL R27, R27, 0.10000000149011611938 ;  /* 0x3dcccccd1b1b8820 */ /* 0x000fe20000400000 */
[----:B------:R-:W-:Y:S01]  /*0b10*/  FSETP.GT.AND P0, PT, R33, RZ, PT ;  /* 0x000000ff2100720b */ /* 0x000fe20003f04000 */
[----:B------:R-:W-:Y:S01]  /*0b20*/  @!P1 FMUL R25, R25, 0.10000000149011611938 ;  /* 0x3dcccccd19199820 */ /* 0x000fe20000400000 */
[-CC-:B------:R-:W-:Y:S01]  /*0b30*/  FFMA R34, R34, R40.reuse, R41.reuse ;  /* 0x0000002822227223 */ /* 0x180fe20000000029 */
[----:B------:R-:W-:Y:S01]  /*0b40*/  @!P2 FMUL R7, R7, 0.10000000149011611938 ;  /* 0x3dcccccd0707a820 */ /* 0x000fe20000400000 */
[-CC-:B------:R-:W-:Y:S01]  /*0b50*/  FFMA R24, R24, R40.reuse, R41.reuse ;  /* 0x0000002818187223 */ /* 0x180fe20000000029 */
[-CC-:B------:R-:W-:Y:S01]  /*0b60*/  FFMA R4, R4, R40.reuse, R41.reuse ;  /* 0x0000002804047223 */ /* 0x180fe20000000029 */
[-CC-:B------:R-:W-:Y:S01]  /*0b70*/  FFMA R6, R6, R40.reuse, R41.reuse ;  /* 0x0000002806067223 */ /* 0x180fe20000000029 */
[-CC-:B------:R-:W-:Y:S01]  /*0b80*/  FFMA R42, R42, R40.reuse, R41.reuse ;  /* 0x000000282a2a7223 */ /* 0x180fe20000000029 */
[-C--:B------:R-:W-:Y:S01]  /*0b90*/  FFMA R38, R38, R40.reuse, R41 ;  /* 0x0000002826267223 */ /* 0x080fe20000000029 */
[----:B------:R-:W-:Y:S01]  /*0ba0*/  BAR.SYNC.DEFER_BLOCKING 0x0 ;  /* 0x0000000000007b1d */ /* 0x000fe20000010000 */
[----:B------:R-:W-:Y:S01]  /*0bb0*/  FSETP.GT.AND P1, PT, R26, RZ, PT ;  /* 0x000000ff1a00720b */ /* 0x000fe20003f24000 */
[--C-:B-1----:R-:W-:Y:S01]  /*0bc0*/  FADD R37, R32, -R39.reuse ;  /* 0x8000002720257221 */ /* 0x102fe20000000000 */
[----:B------:R-:W-:Y:S01]  /*0bd0*/  FADD R39, R44, -R39 ;  /* 0x800000272c277221 */ /* 0x000fe20000000000 */
[C---:B------:R-:W-:Y:S01]  /*0be0*/  FMUL R44, R30.reuse, R29 ;  /* 0x0000001d1e2c7220 */ /* 0x040fe20000400000 */
[----:B------:R-:W-:Y:S01]  /*0bf0*/  LOP3.LUT R29, R3, 0xff, RZ, 0xc0, !PT ;  /* 0x000000ff031d7812 */ /* 0x000fe200078ec0ff */
[----:B------:R-:W-:Y:S01]  /*0c00*/  @!P0 FMUL R33, R33, 0.10000000149011611938 ;  /* 0x3dcccccd21218820 */ /* 0x000fe20000400000 */
[C---:B------:R-:W-:Y:S01]  /*0c10*/  FMUL R37, R30.reuse, R37 ;  /* 0x000000251e257220 */ /* 0x040fe20000400000 */
[----:B------:R-:W0:Y:S01]  /*0c20*/  S2R R32, SR_TID.X ;  /* 0x0000000000207919 */ /* 0x000e220000002100 */
[----:B------:R-:W-:Y:S01]  /*0c30*/  LEA R29, R29, UR4, 0x2 ;  /* 0x000000041d1d7c11 */ /* 0x000fe2000f8e10ff */
[----:B------:R-:W-:Y:S01]  /*0c40*/  FMUL R30, R30, R39 ;  /* 0x000000271e1e7220 */ /* 0x000fe20000400000 */
[-CC-:B------:R-:W-:Y:S01]  /*0c50*/  FFMA R44, R44, R40.reuse, R41.reuse ;  /* 0x000000282c2c7223 */ /* 0x180fe20000000029 */
[-CC-:B------:R-:W-:Y:S01]  /*0c60*/  FFMA R37, R37, R40.reuse, R41.reuse ;  /* 0x0000002825257223 */ /* 0x180fe20000000029 */
[----:B------:R-:W-:Y:S01]  /*0c70*/  FSETP.GT.AND P4, PT, R28, RZ, PT ;  /* 0x000000ff1c00720b */ /* 0x000fe20003f84000 */
[----:B------:R-:W-:Y:S01]  /*0c80*/  FFMA R30, R30, R40, R41 ;  /* 0x000000281e1e7223 */ /* 0x000fe20000000029 */
[----:B------:R-:W-:Y:S01]  /*0c90*/  FSETP.GT.AND P5, PT, R36, RZ, PT ;  /* 0x000000ff2400720b */ /* 0x000fe20003fa4000 */
[----:B------:R-:W-:Y:S01]  /*0ca0*/  @!P1 FMUL R26, R26, 0.10000000149011611938 ;  /* 0x3dcccccd1a1a9820 */ /* 0x000fe20000400000 */
[----:B------:R-:W-:-:S02]  /*0cb0*/  FSETP.GT.AND P6, PT, R44, RZ, PT ;  /* 0x000000ff2c00720b */ /* 0x000fc40003fc4000 */
[----:B------:R-:W-:Y:S02]  /*0cc0*/  FSETP.GT.AND P3, PT, R6, RZ, PT ;  /* 0x000000ff0600720b */ /* 0x000fe40003f64000 */
[----:B------:R-:W-:Y:S02]  /*0cd0*/  FSETP.GT.AND P0, PT, R4, RZ, PT ;  /* 0x000000ff0400720b */ /* 0x000fe40003f04000 */
[----:B------:R-:W-:Y:S01]  /*0ce0*/  FSETP.GT.AND P2, PT, R24, RZ, PT ;  /* 0x000000ff1800720b */ /* 0x000fe20003f44000 */
[----:B------:R-:W-:Y:S01]  /*0cf0*/  STS [R29], R27 ;  /* 0x0000001b1d007388 */ /* 0x000fe20000000800 */
[----:B------:R-:W-:Y:S01]  /*0d00*/  FSETP.GT.AND P1, PT, R34, RZ, PT ;  /* 0x000000ff2200720b */ /* 0x000fe20003f24000 */
[----:B------:R-:W-:Y:S01]  /*0d10*/  @!P4 FMUL R28, R28, 0.10000000149011611938 ;  /* 0x3dcccccd1c1cc820 */ /* 0x000fe20000400000 */
[----:B------:R-:W-:Y:S01]  /*0d20*/  FSETP.GT.AND P4, PT, R38, RZ, PT ;  /* 0x000000ff2600720b */ /* 0x000fe20003f84000 */
[----:B------:R1:W-:Y:S01]  /*0d30*/  STS [R29+0x404], R25 ;  /* 0x000404191d007388 */ /* 0x0003e20000000800 */
[----:B------:R-:W-:Y:S01]  /*0d40*/  @!P5 FMUL R36, R36, 0.10000000149011611938 ;  /* 0x3dcccccd2424d820 */ /* 0x000fe20000400000 */
[----:B------:R-:W-:Y:S01]  /*0d50*/  @!P6 FMUL R44, R44, 0.10000000149011611938 ;  /* 0x3dcccccd2c2ce820 */ /* 0x000fe20000400000 */
[----:B------:R-:W-:Y:S01]  /*0d60*/  FSETP.GT.AND P6, PT, R37, RZ, PT ;  /* 0x000000ff2500720b */ /* 0x000fe20003fc4000 */
[----:B------:R-:W-:Y:S01]  /*0d70*/  STS [R29+0x808], R7 ;  /* 0x000808071d007388 */ /* 0x000fe20000000800 */
[----:B------:R-:W-:Y:S01]  /*0d80*/  @!P3 FMUL R6, R6, 0.10000000149011611938 ;  /* 0x3dcccccd0606b820 */ /* 0x000fe20000400000 */
[----:B------:R-:W-:Y:S01]  /*0d90*/  @!P0 FMUL R4, R4, 0.10000000149011611938 ;  /* 0x3dcccccd04048820 */ /* 0x000fe20000400000 */
[----:B------:R-:W-:Y:S01]  /*0da0*/  FSETP.GT.AND P5, PT, R42, RZ, PT ;  /* 0x000000ff2a00720b */ /* 0x000fe20003fa4000 */
[----:B------:R-:W-:Y:S01]  /*0db0*/  STS [R29+0xc0c], R33 ;  /* 0x000c0c211d007388 */ /* 0x000fe20000000800 */
[----:B------:R-:W-:Y:S01]  /*0dc0*/  @!P2 FMUL R24, R24, 0.10000000149011611938 ;  /* 0x3dcccccd1818a820 */ /* 0x000fe20000400000 */
[----:B------:R-:W-:Y:S01]  /*0dd0*/  @!P1 FMUL R34, R34, 0.10000000149011611938 ;  /* 0x3dcccccd22229820 */ /* 0x000fe20000400000 */
[----:B------:R-:W-:Y:S01]  /*0de0*/  BAR.SYNC.DEFER_BLOCKING 0x0 ;  /* 0x0000000000007b1d */ /* 0x000fe20000010000 */
[----:B0-----:R-:W-:Y:S01]  /*0df0*/  IMAD.SHL.U32 R35, R32, 0x4, RZ ;  /* 0x0000000420237824 */ /* 0x001fe200078e00ff */
[----:B------:R-:W-:Y:S01]  /*0e00*/  SHF.L.U32 R32, R3, 0x2, RZ ;  /* 0x0000000203207819 */ /* 0x000fe200000006ff */
[----:B------:R-:W-:Y:S01]  /*0e10*/  @!P4 FMUL R38, R38, 0.10000000149011611938 ;  /* 0x3dcccccd2626c820 */ /* 0x000fe20000400000 */
[----:B------:R-:W-:Y:S01]  /*0e20*/  FSETP.GT.AND P3, PT, R30, RZ, PT ;  /* 0x000000ff1e00720b */ /* 0x000fe20003f64000 */
[----:B------:R-:W-:Y:S01]  /*0e30*/  @!P6 FMUL R37, R37, 0.10000000149011611938 ;  /* 0x3dcccccd2525e820 */ /* 0x000fe20000400000 */
[----:B------:R-:W-:-:S02]  /*0e40*/  SHF.R.U32.HI R39, RZ, 0x8, R35 ;  /* 0x00000008ff277819 */ /* 0x000fc40000011623 */
[----:B------:R-:W-:Y:S01]  /*0e50*/  LOP3.LUT R32, R31, 0x3fc, R32, 0xf8, !PT ;  /* 0x000003fc1f207812 */ /* 0x000fe200078ef820 */
[----:B------:R-:W-:Y:S01]  /*0e60*/  @!P5 FMUL R42, R42, 0.10000000149011611938 ;  /* 0x3dcccccd2a2ad820 */ /* 0x000fe20000400000 */
[----:B------:R-:W-:Y:S02]  /*0e70*/  LOP3.LUT R31, R35, 0x3fc, RZ, 0xc0, !PT ;  /* 0x000003fc231f7812 */ /* 0x000fe400078ec0ff */
[----:B------:R-:W-:Y:S02]  /*0e80*/  SGXT.U32 R35, R39, 0x2 ;  /* 0x000000022723781a */ /* 0x000fe40000000000 */
[----:B------:R-:W-:Y:S02]  /*0e90*/  ISETP.GE.AND P0, PT, R0, 0x10, PT ;  /* 0x000000100000780c */ /* 0x000fe40003f06270 */
[----:B------:R-:W-:Y:S01]  /*0ea0*/  LEA R40, R35, UR4, 0x2 ;  /* 0x0000000423287c11 */ /* 0x000fe2000f8e10ff */
[----:B------:R-:W-:Y:S01]  /*0eb0*/  @!P3 FMUL R30, R30, 0.10000000149011611938 ;  /* 0x3dcccccd1e1eb820 */ /* 0x000fe20000400000 */
[----:B------:R-:W-:-:S02]  /*0ec0*/  LEA R35, R32, UR4, 0x2 ;  /* 0x0000000420237c11 */ /* 0x000fc4000f8e10ff */
[C---:B-1----:R-:W-:Y:S02]  /*0ed0*/  LEA R25, R31.reuse, R40, 0x2 ;  /* 0x000000281f197211 */ /* 0x042fe400078e10ff */
[----:B------:R-:W-:Y:S01]  /*0ee0*/  LOP3.LUT R5, R31, 0xc00, RZ, 0xfc, !PT ;  /* 0x00000c001f057812 */ /* 0x000fe200078efcff */
[----:B------:R-:W0:Y:S04]  /*0ef0*/  LDS R7, [R35] ;  /* 0x0000000023077984 */ /* 0x000e280000000800 */
[----:B------:R-:W1:Y:S04]  /*0f00*/  LDS R32, [R25+0x4] ;  /* 0x0000040019207984 */ /* 0x000e680000000800 */
[----:B------:R-:W2:Y:S04]  /*0f10*/  LDS R27, [R25+0x8] ;  /* 0x00000800191b7984 */ /* 0x000ea80000000800 */
[----:B------:R-:W3:Y:S01]  /*0f20*/  LDS R40, [R25+0xc] ;  /* 0x00000c0019287984 */ /* 0x000ee20000000800 */
[----:B------:R-:W-:Y:S06]  /*0f30*/  BAR.SYNC.DEFER_BLOCKING 0x0 ;  /* 0x0000000000007b1d */ /* 0x000fec0000010000 */
[----:B------:R4:W-:Y:S01]  /*0f40*/  STS [R29], R44 ;  /* 0x0000002c1d007388 */ /* 0x0009e20000000800 */
[----:B0-----:R-:W-:Y:S01]  /*0f50*/  FADD R8, R7, R8 ;  /* 0x0000000807087221 */ /* 0x001fe20000000000 */
[----:B------:R-:W-:-:S02]  /*0f60*/  LOP3.LUT R7, R3, 0xfc, RZ, 0xc0, !PT ;  /* 0x000000fc03077812 */ /* 0x000fc400078ec0ff */
[----:B------:R-:W-:Y:S01]  /*0f70*/  STS [R29+0x404], R36 ;  /* 0x000404241d007388 */ /* 0x000fe20000000800 */
[----:B-1----:R-:W-:-:S03]  /*0f80*/  FADD R32, R32, R9 ;  /* 0x0000000920207221 */ /* 0x002fc60000000000 */
[----:B------:R-:W-:Y:S01]  /*0f90*/  STS [R29+0x808], R28 ;  /* 0x0008081c1d007388 */ /* 0x000fe20000000800 */
[----:B--2---:R-:W-:Y:S01]  /*0fa0*/  FADD R10, R27, R10 ;  /* 0x0000000a1b0a7221 */ /* 0x004fe20000000000 */
[----:B----4-:R-:W-:Y:S02]  /*0fb0*/  IMAD.SHL.U32 R44, R3, 0x40, RZ ;  /* 0x00000040032c7824 */ /* 0x010fe400078e00ff */
[----:B------:R-:W-:Y:S01]  /*0fc0*/  STS [R29+0xc0c], R26 ;  /* 0x000c0c1a1d007388 */ /* 0x000fe20000000800 */
[----:B---3--:R-:W-:Y:S02]  /*0fd0*/  FADD R40, R40, R11 ;  /* 0x0000000b28287221 */ /* 0x008fe40000000000 */
[----:B------:R-:W-:Y:S01]  /*0fe0*/  LOP3.LUT R44, R44, 0xfc0, RZ, 0xc0, !PT ;  /* 0x00000fc02c2c7812 */ /* 0x000fe200078ec0ff */
[----:B------:R-:W-:Y:S06]  /*0ff0*/  BAR.SYNC.DEFER_BLOCKING 0x0 ;  /* 0x0000000000007b1d */ /* 0x000fec0000010000 */
[----:B------:R-:W0:Y:S04]  /*1000*/  LDS R39, [R35] ;  /* 0x0000000023277984 */ /* 0x000e280000000800 */
[----:B------:R-:W1:Y:S04]  /*1010*/  LDS R28, [R25+0x4] ;  /* 0x00000400191c7984 */ /* 0x000e680000000800 */
[----:B------:R-:W2:Y:S04]  /*1020*/  LDS R33, [R25+0x8] ;  /* 0x0000080019217984 */ /* 0x000ea80000000800 */
[----:B------:R-:W3:Y:S01]  /*1030*/  LDS R26, [R25+0xc] ;  /* 0x00000c00191a7984 */ /* 0x000ee20000000800 */
[----:B------:R-:W-:Y:S06]  /*1040*/  BAR.SYNC.DEFER_BLOCKING 0x0 ;  /* 0x0000000000007b1d */ /* 0x000fec0000010000 */
[----:B------:R-:W-:Y:S01]  /*1050*/  STS [R29], R34 ;  /* 0x000000221d007388 */ /* 0x000fe20000000800 */
[----:B0-----:R-:W-:-:S03]  /*1060*/  FADD R12, R39, R12 ;  /* 0x0000000c270c7221 */ /* 0x001fc60000000000 */
[----:B------:R-:W-:Y:S01]  /*1070*/  STS [R29+0x404], R24 ;  /* 0x000404181d007388 */ /* 0x000fe20000000800 */
[----:B-1----:R-:W-:-:S03]  /*1080*/  FADD R28, R28, R13 ;  /* 0x0000000d1c1c7221 */ /* 0x002fc60000000000 */
[----:B------:R-:W-:Y:S01]  /*1090*/  STS [R29+0x808], R4 ;  /* 0x000808041d007388 */ /* 0x000fe20000000800 */
[----:B--2---:R-:W-:-:S03]  /*10a0*/  FADD R14, R33, R14 ;  /* 0x0000000e210e7221 */ /* 0x004fc60000000000 */
[----:B------:R-:W-:Y:S01]  /*10b0*/  STS [R29+0xc0c], R6 ;  /* 0x000c0c061d007388 */ /* 0x000fe20000000800 */
[----:B---3--:R-:W-:Y:S01]  /*10c0*/  FADD R26, R26, R15 ;  /* 0x0000000f1a1a7221 */ /* 0x008fe20000000000 */
        /* <DEDUP_REMOVED lines=15> */
[----:B------:R0:W1:Y:S04]  /*11c0*/  LDS R6, [R35] ;  /* 0x0000000023067984 */ /* 0x0000680000000800 */
[----:B------:R-:W2:Y:S04]  /*11d0*/  LDS R4, [R25+0x4] ;  /* 0x0000040019047984 */ /* 0x000ea80000000800 */
[----:B------:R-:W3:Y:S01]  /*11e0*/  LDS R45, [R25+0x8] ;  /* 0x00000800192d7984 */ /* 0x000ee20000000800 */
[----:B0-----:R-:W-:-:S02]  /*11f0*/  SHF.R.U32.HI R35, RZ, 0x6, R3 ;  /* 0x00000006ff237819 */ /* 0x001fc40000011603 */
[----:B------:R-:W-:Y:S01]  /*1200*/  SHF.R.U32.HI R3, RZ, 0x2, R3 ;  /* 0x00000002ff037819 */ /* 0x000fe20000011603 */
[----:B------:R-:W0:Y:S01]  /*1210*/  LDS R34, [R25+0xc] ;  /* 0x00000c0019227984 */ /* 0x000e220000000800 */
[----:B------:R-:W-:Y:S02]  /*1220*/  SGXT.U32 R37, R35, 0x2 ;  /* 0x000000022325781a */ /* 0x000fe40000000000 */
[----:B------:R-:W-:Y:S02]  /*1230*/  SGXT.U32 R3, R3, 0x6 ;  /* 0x000000060303781a */ /* 0x000fe40000000000 */
[----:B------:R-:W-:Y:S02]  /*1240*/  LOP3.LUT R37, R44, R37, RZ, 0xfc, !PT ;  /* 0x000000252c257212 */ /* 0x000fe400078efcff */
[----:B------:R-:W-:Y:S02]  /*1250*/  IADD3 R44, R44, UR4, RZ ;  /* 0x000000042c2c7c10 */ /* 0x000fe4000fffe0ff */
[----:B------:R-:W-:-:S02]  /*1260*/  PRMT R3, R3, 0x6540, R2 ;  /* 0x0000654003037816 */ /* 0x000fc40000000002 */
[----:B------:R-:W-:Y:S01]  /*1270*/  LEA R29, R37, R44, 0x2 ;  /* 0x0000002c251d7211 */ /* 0x000fe200078e10ff */
[----:B------:R-:W-:Y:S01]  /*1280*/  BAR.SYNC.DEFER_BLOCKING 0x0 ;  /* 0x0000000000007b1d */ /* 0x000fe20000010000 */
[C---:B------:R-:W-:Y:S02]  /*1290*/  LOP3.LUT R2, R3.reuse, 0x80, RZ, 0xfc, !PT ;  /* 0x0000008003027812 */ /* 0x040fe400078efcff */
[----:B------:R-:W-:Y:S02]  /*12a0*/  ISETP.LT.AND P3, PT, R3, 0x400, !P0 ;  /* 0x000004000300780c */ /* 0x000fe40004761270 */
[----:B------:R-:W-:Y:S01]  /*12b0*/  ISETP.LT.AND P1, PT, R2, 0x400, !P0 ;  /* 0x000004000200780c */ /* 0x000fe20004721270 */
[----:B-1----:R-:W-:Y:S01]  /*12c0*/  FADD R6, R6, R20 ;  /* 0x0000001406067221 */ /* 0x002fe20000000000 */
[----:B------:R-:W-:Y:S01]  /*12d0*/  LOP3.LUT R20, R5, 0xff0, RZ, 0xc0, !PT ;  /* 0x00000ff005147812 */ /* 0x000fe200078ec0ff */
[----:B--2---:R-:W-:Y:S01]  /*12e0*/  FADD R4, R4, R21 ;  /* 0x0000001504047221 */ /* 0x004fe20000000000 */
[----:B---3--:R-:W-:Y:S01]  /*12f0*/  FADD R22, R45, R22 ;  /* 0x000000162d167221 */ /* 0x008fe20000000000 */
[----:B------:R1:W-:Y:S01]  /*1300*/  STS [R29], R8 ;  /* 0x000000081d007388 */ /* 0x0003e20000000800 */
[----:B0-----:R-:W-:-:S03]  /*1310*/  FADD R34, R34, R23 ;  /* 0x0000001722227221 */ /* 0x001fc60000000000 */
[----:B------:R-:W-:Y:S01]  /*1320*/  STS [R29+0x50], R32 ;  /* 0x000050201d007388 */ /* 0x000fe20000000800 */
[----:B------:R-:W-:Y:S02]  /*1330*/  SHF.L.U32 R23, R0, 0xa, RZ ;  /* 0x0000000a00177819 */ /* 0x000fe400000006ff */
[----:B------:R-:W-:Y:S01]  /*1340*/  LOP3.LUT R0, R3, 0xc0, RZ, 0xfc, !PT ;  /* 0x000000c003007812 */ /* 0x000fe200078efcff */
[----:B------:R0:W-:Y:S01]  /*1350*/  STS [R29+0xa0], R10 ;  /* 0x0000a00a1d007388 */ /* 0x0001e20000000800 */
[----:B------:R-:W-:Y:S02]  /*1360*/  LEA R21, R2, R23, 0x2 ;  /* 0x0000001702157211 */ /* 0x000fe400078e10ff */
[----:B-1----:R-:W-:Y:S01]  /*1370*/  LOP3.LUT R8, R31, 0x400, RZ, 0xfc, !PT ;  /* 0x000004001f087812 */ /* 0x002fe200078efcff */
[----:B------:R-:W-:Y:S03]  /*1380*/  STS [R29+0xf0], R40 ;  /* 0x0000f0281d007388 */ /* 0x000fe60000000800 */
[----:B------:R-:W-:Y:S01]  /*1390*/  LOP3.LUT R9, R8, 0x7f0, RZ, 0xc0, !PT ;  /* 0x000007f008097812 */ /* 0x000fe200078ec0ff */
[----:B------:R1:W-:Y:S01]  /*13a0*/  STS [R29+0x10], R12 ;  /* 0x0000100c1d007388 */ /* 0x0003e20000000800 */
[----:B------:R-:W-:-:S02]  /*13b0*/  LEA R8, R7, UR4, 0x2 ;  /* 0x0000000407087c11 */ /* 0x000fc4000f8e10ff */
[----:B0-----:R-:W-:Y:S01]  /*13c0*/  LOP3.LUT R10, R31, 0x800, RZ, 0xfc, !PT ;  /* 0x000008001f0a7812 */ /* 0x001fe200078efcff */
[----:B------:R-:W-:Y:S03]  /*13d0*/  STS [R29+0x60], R28 ;  /* 0x0000601c1d007388 */ /* 0x000fe60000000800 */
[----:B------:R-:W-:Y:S01]  /*13e0*/  LOP3.LUT R11, R10, 0xbf0, RZ, 0xc0, !PT ;  /* 0x00000bf00a0b7812 */ /* 0x000fe200078ec0ff */
[----:B------:R0:W-:Y:S01]  /*13f0*/  STS [R29+0xb0], R14 ;  /* 0x0000b00e1d007388 */ /* 0x0001e20000000800 */
[----:B------:R-:W-:-:S03]  /*1400*/  VIADD R10, R9, UR4 ;  /* 0x00000004090a7c36 */ /* 0x000fc60008000000 */
[----:B------:R-:W-:Y:S01]  /*1410*/  STS [R29+0x100], R26 ;  /* 0x0001001a1d007388 */ /* 0x000fe20000000800 */
[----:B-1----:R-:W-:-:S03]  /*1420*/  IMAD R12, R31, 0x4, R10 ;  /* 0x000000041f0c7824 */ /* 0x002fc600078e020a */
[----:B------:R1:W-:Y:S01]  /*1430*/  STS [R29+0x20], R16 ;  /* 0x000020101d007388 */ /* 0x0003e20000000800 */
[----:B0-----:R-:W-:-:S03]  /*1440*/  IADD3 R14, R11, UR4, RZ ;  /* 0x000000040b0e7c10 */ /* 0x001fc6000fffe0ff */
[----:B------:R-:W-:Y:S04]  /*1450*/  STS [R29+0x70], R36 ;  /* 0x000070241d007388 */ /* 0x000fe80000000800 */
[----:B------:R-:W-:Y:S01]  /*1460*/  STS [R29+0xc0], R18 ;  /* 0x0000c0121d007388 */ /* 0x000fe20000000800 */
[----:B-1----:R-:W-:-:S03]  /*1470*/  LEA R16, R31, R8, 0x2 ;  /* 0x000000081f107211 */ /* 0x002fc600078e10ff */
[----:B------:R-:W-:Y:S01]  /*1480*/  STS [R29+0x110], R24 ;  /* 0x000110181d007388 */ /* 0x000fe20000000800 */
[----:B------:R-:W-:-:S03]  /*1490*/  LEA R8, R31, R14, 0x2 ;  /* 0x0000000e1f087211 */ /* 0x000fc600078e10ff */
[----:B------:R0:W-:Y:S04]  /*14a0*/  STS [R29+0x30], R6 ;  /* 0x000030061d007388 */ /* 0x0001e80000000800 */
[----:B------:R1:W-:Y:S04]  /*14b0*/  STS [R29+0x80], R4 ;  /* 0x000080041d007388 */ /* 0x0003e80000000800 */
[----:B------:R2:W-:Y:S01]  /*14c0*/  STS [R29+0xd0], R22 ;  /* 0x0000d0161d007388 */ /* 0x0005e20000000800 */
[----:B0-----:R-:W0:Y:S03]  /*14d0*/  LDC.64 R6, c[0x0][0x240] ;  /* 0x00009000ff067b82 */ /* 0x001e260000000a00 */
[----:B------:R-:W-:Y:S01]  /*14e0*/  STS [R29+0x120], R34 ;  /* 0x000120221d007388 */ /* 0x000fe20000000800 */
[C---:B-1----:R-:W-:Y:S01]  /*14f0*/  LOP3.LUT R4, R3.reuse, 0x40, RZ, 0xfc, !PT ;  /* 0x0000004003047812 */ /* 0x042fe200078efcff */
[----:B------:R-:W-:-:S03]  /*1500*/  IMAD R3, R3, 0x4, R23 ;  /* 0x0000000403037824 */ /* 0x000fc600078e0217 */
[----:B------:R-:W-:Y:S01]  /*1510*/  BAR.SYNC.DEFER_BLOCKING 0x0 ;  /* 0x0000000000007b1d */ /* 0x000fe20000010000 */
[----:B------:R-:W-:Y:S01]  /*1520*/  ISETP.LT.AND P2, PT, R4, 0x400, !P0 ;  /* 0x000004000400780c */ /* 0x000fe20004741270 */
[----:B--2---:R-:W-:Y:S01]  /*1530*/  VIADD R22, R20, UR4 ;  /* 0x0000000414167c36 */ /* 0x004fe20008000000 */
[----:B------:R-:W-:Y:S02]  /*1540*/  ISETP.LT.AND P0, PT, R0, 0x400, !P0 ;  /* 0x000004000000780c */ /* 0x000fe40004701270 */
[----:B------:R-:W-:Y:S02]  /*1550*/  LEA R5, R4, R23, 0x2 ;  /* 0x0000001704057211 */ /* 0x000fe400078e10ff */
[----:B------:R-:W-:Y:S01]  /*1560*/  LEA R22, R31, R22, 0x2 ;  /* 0x000000161f167211 */ /* 0x000fe200078e10ff */
[----:B0-----:R-:W-:-:S04]  /*1570*/  IMAD.WIDE R2, R3, 0x4, R6 ;  /* 0x0000000403027825 */ /* 0x001fc800078e0206 */
[--C-:B------:R-:W-:Y:S01]  /*1580*/  IMAD.WIDE R4, R5, 0x4, R6.reuse ;  /* 0x0000000405047825 */ /* 0x100fe200078e0206 */
[----:B------:R-:W0:Y:S03]  /*1590*/  LDS.128 R16, [R16] ;  /* 0x0000000010107984 */ /* 0x000e260000000c00 */
[----:B------:R-:W-:Y:S01]  /*15a0*/  IMAD.WIDE R20, R21, 0x4, R6 ;  /* 0x0000000415147825 */ /* 0x000fe200078e0206 */
[----:B------:R-:W1:Y:S04]  /*15b0*/  LDS.128 R12, [R12+0x1000] ;  /* 0x001000000c0c7984 */ /* 0x000e680000000c00 */
[----:B------:R-:W2:Y:S04]  /*15c0*/  LDS.128 R8, [R8+0x2000] ;  /* 0x0020000008087984 */ /* 0x000ea80000000c00 */
[----:B0-----:R0:W-:Y:S04]  /*15d0*/  @P3 STG.E.128 desc[UR6][R2.64], R16 ;  /* 0x0000001002003986 */ /* 0x0011e8000c101d06 */
[----:B-1----:R0:W-:Y:S04]  /*15e0*/  @P2 STG.E.128 desc[UR6][R4.64], R12 ;  /* 0x0000000c04002986 */ /* 0x0021e8000c101d06 */
[----:B--2---:R0:W-:Y:S02]  /*15f0*/  @P1 STG.E.128 desc[UR6][R20.64], R8 ;  /* 0x0000000814001986 */ /* 0x0041e4000c101d06 */
[----:B0-----:R-:W-:Y:S05]  /*1600*/  @!P0 EXIT ;  /* 0x000000000000894d */ /* 0x001fea0003800000 */
[----:B0-----:R-:W0:Y:S01]  /*1610*/  LDS.128 R8, [R22+0x3000] ;  /* 0x0030000016087984 */ /* 0x001e220000000c00 */
[----:B------:R-:W-:-:S05]  /*1620*/  LEA R23, R0, R23, 0x2 ;  /* 0x0000001700177211 */ /* 0x000fca00078e10ff */
[----:B------:R-:W-:-:S05]  /*1630*/  IMAD.WIDE R6, R23, 0x4, R6 ;  /* 0x0000000417067825 */ /* 0x000fca00078e0206 */
[----:B0-----:R-:W-:Y:S01]  /*1640*/  STG.E.128 desc[UR6][R6.64], R8 ;  /* 0x0000000806007986 */ /* 0x001fe2000c101d06 */
[----:B------:R-:W-:Y:S05]  /*1650*/  EXIT ;  /* 0x000000000000794d */ /* 0x000fea0003800000 */
.L_x_0:
[----:B------:R-:W-:-:S00]  /*1660*/  BRA `(.L_x_0) ;  /* 0xfffffffc00fc7947 */ /* 0x000fc0000383ffff */
[----:B------:R-:W-:-:S00]  /*1670*/  NOP ;  /* 0x0000000000007918 */ /* 0x000fc00000000000 */
        /* <DEDUP_REMOVED lines=8> */
.L_x_1:


//--------------------- .nv.global.init           --------------------------
	.section	.nv.global.init,"aw",@progbits
.nv.global.init:
	.type		_$_str,@object
	.size		_$_str,(_$_str_$_2 - _$_str)
_$_str:
        /*0000*/ 	.byte	0x5f, 0x5f, 0x43, 0x55, 0x44, 0x41, 0x5f, 0x46, 0x54, 0x5a, 0x00
	.type		_$_str_$_2,@object
	.size		_$_str_$_2,(.L_1 - _$_str_$_2)
_$_str_$_2:
        /*000b*/ 	.byte	0x5f, 0x5f, 0x43, 0x55, 0x44, 0x41, 0x5f, 0x50, 0x52, 0x45, 0x43, 0x5f, 0x53, 0x51, 0x52, 0x54
        /*001b*/ 	.byte	0x00
.L_1:


//--------------------- .nv.shared.triton_poi_fused__native_batch_norm_legit_no_training_add_leaky_relu_30 --------------------------
	.section	.nv.shared.triton_poi_fused__native_batch_norm_legit_no_training_add_leaky_relu_30,"aw",@nobits
	.sectionflags	@""
	.align	16
	.zero		1024


//--------------------- .nv.constant0.triton_poi_fused__native_batch_norm_legit_no_training_add_leaky_relu_30 --------------------------
	.section	.nv.constant0.triton_poi_fused__native_batch_norm_legit_no_training_add_leaky_relu_30,"a",@progbits
	.sectionflags	@""
	.align	4
.nv.constant0.triton_poi_fused__native_batch_norm_legit_no_training_add_leaky_relu_30:
	.zero		592
